	.headerflags	@"EF_CUDA_TEXMODE_UNIFIED EF_CUDA_64BIT_ADDRESS EF_CUDA_ACCELERATORS EF_CUDA_SM90 EF_CUDA_VIRTUAL_SM(EF_CUDA_SM90)"
	.elftype	@"ET_EXEC"


//--------------------- .nv.info                  --------------------------
	.section	.nv.info,"",@"SHT_CUDA_INFO"
	.align	4


	//----- nvinfo : EIATTR_REGCOUNT
	.align		4
        /*0000*/ 	.byte	0x04, 0x2f
        /*0002*/ 	.short	(.L_3 - .L_2)
	.align		4
.L_2:
        /*0004*/ 	.word	index@(triton_poi_fused__native_batch_norm_legit_no_training_relu_2)
        /*0008*/ 	.word	0x00000011


	//----- nvinfo : EIATTR_MIN_STACK_SIZE
	.align		4
.L_3:
        /*000c*/ 	.byte	0x04, 0x12
        /*000e*/ 	.short	(.L_5 - .L_4)
	.align		4
.L_4:
        /*0010*/ 	.word	index@(triton_poi_fused__native_batch_norm_legit_no_training_relu_2)
        /*0014*/ 	.word	0x00000000


	//----- nvinfo : EIATTR_FRAME_SIZE
	.align		4
.L_5:
        /*0018*/ 	.byte	0x04, 0x11
        /*001a*/ 	.short	(.L_7 - .L_6)
	.align		4
.L_6:
        /*001c*/ 	.word	index@(triton_poi_fused__native_batch_norm_legit_no_training_relu_2)
        /*0020*/ 	.word	0x00000000


	//----- nvinfo : EIATTR_MIN_STACK_SIZE
	.align		4
.L_7:
        /*0024*/ 	.byte	0x04, 0x12
        /*0026*/ 	.short	(.L_9 - .L_8)
	.align		4
.L_8:
        /*0028*/ 	.word	index@(triton_poi_fused__native_batch_norm_legit_no_training_relu_2)
        /*002c*/ 	.word	0x00000000
.L_9:


//--------------------- .nv.info.triton_poi_fused__native_batch_norm_legit_no_training_relu_2 --------------------------
	.section	.nv.info.triton_poi_fused__native_batch_norm_legit_no_training_relu_2,"",@"SHT_CUDA_INFO"
	.sectionflags	@""
	.align	4


	//----- nvinfo : EIATTR_CUDA_API_VERSION
	.align		4
        /*0000*/ 	.byte	0x04, 0x37
        /*0002*/ 	.short	(.L_11 - .L_10)
.L_10:
        /*0004*/ 	.word	0x0000007c


	//----- nvinfo : EIATTR_KPARAM_INFO
	.align		4
.L_11:
        /*0008*/ 	.byte	0x04, 0x17
        /*000a*/ 	.short	(.L_13 - .L_12)
.L_12:
        /*000c*/ 	.word	0x00000000
        /*0010*/ 	.short	0x0006
        /*0012*/ 	.short	0x0030
        /*0014*/ 	.byte	0x00, 0xf0, 0x11, 0x00


	//----- nvinfo : EIATTR_KPARAM_INFO
	.align		4
.L_13:
        /*0018*/ 	.byte	0x04, 0x17
        /*001a*/ 	.short	(.L_15 - .L_14)
.L_14:
        /*001c*/ 	.word	0x00000000
        /*0020*/ 	.short	0x0005
        /*0022*/ 	.short	0x0028
        /*0024*/ 	.byte	0x00, 0xf4, 0x21, 0x00


	//----- nvinfo : EIATTR_KPARAM_INFO
	.align		4
.L_15:
        /*0028*/ 	.byte	0x04, 0x17
        /*002a*/ 	.short	(.L_17 - .L_16)
.L_16:
        /*002c*/ 	.word	0x00000000
        /*0030*/ 	.short	0x0004
        /*0032*/ 	.short	0x0020
        /*0034*/ 	.byte	0x00, 0xf4, 0x21, 0x00


	//----- nvinfo : EIATTR_KPARAM_INFO
	.align		4
.L_17:
        /*0038*/ 	.byte	0x04, 0x17
        /*003a*/ 	.short	(.L_19 - .L_18)
.L_18:
        /*003c*/ 	.word	0x00000000
        /*0040*/ 	.short	0x0003
        /*0042*/ 	.short	0x0018
        /*0044*/ 	.byte	0x00, 0xf4, 0x21, 0x00


	//----- nvinfo : EIATTR_KPARAM_INFO
	.align		4
.L_19:
        /*0048*/ 	.byte	0x04, 0x17
        /*004a*/ 	.short	(.L_21 - .L_20)
.L_20:
        /*004c*/ 	.word	0x00000000
        /*0050*/ 	.short	0x0002
        /*0052*/ 	.short	0x0010
        /*0054*/ 	.byte	0x00, 0xf4, 0x21, 0x00


	//----- nvinfo : EIATTR_KPARAM_INFO
	.align		4
.L_21:
        /*0058*/ 	.byte	0x04, 0x17
        /*005a*/ 	.short	(.L_23 - .L_22)
.L_22:
        /*005c*/ 	.word	0x00000000
        /*0060*/ 	.short	0x0001
        /*0062*/ 	.short	0x0008
        /*0064*/ 	.byte	0x00, 0xf4, 0x21, 0x00


	//----- nvinfo : EIATTR_KPARAM_INFO
	.align		4
.L_23:
        /*0068*/ 	.byte	0x04, 0x17
        /*006a*/ 	.short	(.L_25 - .L_24)
.L_24:
        /*006c*/ 	.word	0x00000000
        /*0070*/ 	.short	0x0000
        /*0072*/ 	.short	0x0000
        /*0074*/ 	.byte	0x00, 0xf4, 0x21, 0x00


	//----- nvinfo : EIATTR_SPARSE_MMA_MASK
	.align		4
.L_25:
        /*0078*/ 	.byte	0x03, 0x50
        /*007a*/ 	.short	0x0000


	//----- nvinfo : EIATTR_MAXREG_COUNT
	.align		4
        /*007c*/ 	.byte	0x03, 0x1b
        /*007e*/ 	.short	0x00ff


	//----- nvinfo : EIATTR_EXIT_INSTR_OFFSETS
	.align		4
        /*0080*/ 	.byte	0x04, 0x1c
        /*0082*/ 	.short	(.L_27 - .L_26)


	//   ....[0]....
.L_26:
        /*0084*/ 	.word	0x00000350


	//----- nvinfo : EIATTR_REQNTID
	.align		4
.L_27:
        /*0088*/ 	.byte	0x04, 0x10
        /*008a*/ 	.short	(.L_29 - .L_28)
.L_28:
        /*008c*/ 	.word	0x00000100
        /*0090*/ 	.word	0x00000001
        /*0094*/ 	.word	0x00000001


	//----- nvinfo : EIATTR_CBANK_PARAM_SIZE
	.align		4
.L_29:
        /*0098*/ 	.byte	0x03, 0x19
        /*009a*/ 	.short	0x0034


	//----- nvinfo : EIATTR_PARAM_CBANK
	.align		4
        /*009c*/ 	.byte	0x04, 0x0a
        /*009e*/ 	.short	(.L_31 - .L_30)
	.align		4
.L_30:
        /*00a0*/ 	.word	index@(.nv.constant0.triton_poi_fused__native_batch_norm_legit_no_training_relu_2)
        /*00a4*/ 	.short	0x0210
        /*00a6*/ 	.short	0x0034


	//----- nvinfo : EIATTR_SW_WAR
	.align		4
.L_31:
        /*00a8*/ 	.byte	0x04, 0x36
        /*00aa*/ 	.short	(.L_33 - .L_32)
.L_32:
        /*00ac*/ 	.word	0x00000008
.L_33:


//--------------------- .nv.callgraph             --------------------------
	.section	.nv.callgraph,"",@"SHT_CUDA_CALLGRAPH"
	.align	4
	.sectionentsize	8
	.align		4
        /*0000*/ 	.word	0x00000000
	.align		4
        /*0004*/ 	.word	0xffffffff
	.align		4
        /*0008*/ 	.word	0x00000000
	.align		4
        /*000c*/ 	.word	0xfffffffe
	.align		4
        /*0010*/ 	.word	0x00000000
	.align		4
        /*0014*/ 	.word	0xfffffffd
	.align		4
        /*0018*/ 	.word	0x00000000
	.align		4
        /*001c*/ 	.word	0xfffffffc


//--------------------- .nv.constant4             --------------------------
	.section	.nv.constant4,"a",@progbits
	.align	8
	.align		8
.nv.constant4:
        /*0000*/ 	.dword	_$_str
	.align		8
        /*0008*/ 	.dword	_$_str_$_2


//--------------------- .text.triton_poi_fused__native_batch_norm_legit_no_training_relu_2 --------------------------
	.section	.text.triton_poi_fused__native_batch_norm_legit_no_training_relu_2,"ax",@progbits
	.align	128
        .global         triton_poi_fused__native_batch_norm_legit_no_training_relu_2
        .type           triton_poi_fused__native_batch_norm_legit_no_training_relu_2,@function
        .size           triton_poi_fused__native_batch_norm_legit_no_training_relu_2,(.L_x_1 - triton_poi_fused__native_batch_norm_legit_no_training_relu_2)
        .other          triton_poi_fused__native_batch_norm_legit_no_training_relu_2,@"STO_CUDA_ENTRY STV_DEFAULT"
triton_poi_fused__native_batch_norm_legit_no_training_relu_2:
.text.triton_poi_fused__native_batch_norm_legit_no_training_relu_2:
[----:B------:R-:W-:Y:S01]  /*0000*/  LDC R1, c[0x0][0x28] ;  /* 0x00000a00ff017b82 */ /* 0x000fe20000000800 */
[----:B------:R-:W1:Y:S07]  /*0010*/  S2R R0, SR_TID.X ;  /* 0x0000000000007919 */ /* 0x000e6e0000002100 */
[----:B------:R-:W2:Y:S01]  /*0020*/  LDC.64 R6, c[0x0][0x220] ;  /* 0x00008800ff067b82 */ /* 0x000ea20000000a00 */
[----:B------:R-:W-:Y:S01]  /*0030*/  ULDC.64 UR4, c[0x0][0x208] ;  /* 0x0000820000047ab9 */ /* 0x000fe20000000a00 */
[----:B------:R-:W3:Y:S06]  /*0040*/  S2R R5, SR_CTAID.X ;  /* 0x0000000000057919 */ /* 0x000eec0000002500 */
[----:B------:R-:W4:Y:S08]  /*0050*/  LDC.64 R8, c[0x0][0x228] ;  /* 0x00008a00ff087b82 */ /* 0x000f300000000a00 */
[----:B------:R-:W5:Y:S01]  /*0060*/  LDC.64 R10, c[0x0][0x230] ;  /* 0x00008c00ff0a7b82 */ /* 0x000f620000000a00 */
[----:B-1----:R-:W-:-:S02]  /*0070*/  SHF.L.U32 R0, R0, 0x1, RZ ;  /* 0x0000000100007819 */ /* 0x002fc400000006ff */
[----:B---3--:R-:W-:Y:S02]  /*0080*/  SHF.R.S32.HI R3, RZ, 0x16, R5 ;  /* 0x00000016ff037819 */ /* 0x008fe40000011405 */
[----:B------:R-:W-:Y:S02]  /*0090*/  LOP3.LUT R0, R0, 0x1fe, RZ, 0xc0, !PT ;  /* 0x000001fe00007812 */ /* 0x000fe400078ec0ff */
[----:B------:R-:W-:Y:S02]  /*00a0*/  SGXT R3, R3, 0x1 ;  /* 0x000000010303781a */ /* 0x000fe40000000200 */
[----:B------:R-:W-:Y:S02]  /*00b0*/  LEA R0, R5, R0, 0x9 ;  /* 0x0000000005007211 */ /* 0x000fe400078e48ff */
[----:B------:R-:W1:Y:S02]  /*00c0*/  LDC.64 R4, c[0x0][0x218] ;  /* 0x00008600ff047b82 */ /* 0x000e640000000a00 */
[----:B------:R-:W-:-:S04]  /*00d0*/  LEA.HI R3, R3, R0, RZ, 0xc ;  /* 0x0000000003037211 */ /* 0x000fc800078f60ff */
[----:B------:R-:W-:-:S04]  /*00e0*/  SHF.R.S32.HI R3, RZ, 0xc, R3 ;  /* 0x0000000cff037819 */ /* 0x000fc80000011403 */
[----:B------:R-:W-:-:S04]  /*00f0*/  LEA.HI R2, R3, R3, RZ, 0x6 ;  /* 0x0000000303027211 */ /* 0x000fc800078f30ff */
[----:B------:R-:W-:-:S04]  /*0100*/  LOP3.LUT R2, R2, 0xffffffc0, RZ, 0xc0, !PT ;  /* 0xffffffc002027812 */ /* 0x000fc800078ec0ff */
[----:B------:R-:W-:Y:S02]  /*0110*/  IADD3 R13, R3, -R2, RZ ;  /* 0x80000002030d7210 */ /* 0x000fe40007ffe0ff */
[----:B------:R-:W3:Y:S03]  /*0120*/  LDC.64 R2, c[0x0][0x210] ;  /* 0x00008400ff027b82 */ /* 0x000ee60000000a00 */
[----:B--2---:R-:W-:-:S06]  /*0130*/  IMAD.WIDE R6, R13, 0x4, R6 ;  /* 0x000000040d067825 */ /* 0x004fcc00078e0206 */
[----:B------:R-:W2:Y:S01]  /*0140*/  LDG.E.EL R6, desc[UR4][R6.64] ;  /* 0x0000000406067981 */ /* 0x000ea2000c2e1900 */
[----:B-1----:R-:W-:-:S05]  /*0150*/  IMAD.WIDE R4, R13, 0x4, R4 ;  /* 0x000000040d047825 */ /* 0x002fca00078e0204 */
[----:B------:R1:W2:Y:S01]  /*0160*/  LDG.E.EL R12, desc[UR4][R4.64] ;  /* 0x00000004040c7981 */ /* 0x0002a2000c2e1900 */
[----:B---3--:R-:W-:Y:S01]  /*0170*/  IMAD.WIDE R2, R0, 0x4, R2 ;  /* 0x0000000400027825 */ /* 0x008fe200078e0202 */
[----:B------:R-:W-:Y:S01]  /*0180*/  HFMA2.MMA R14, -RZ, RZ, 1.625, 0 ;  /* 0x3e800000ff0e7435 */ /* 0x000fe200000001ff */
[----:B-1----:R-:W1:Y:S04]  /*0190*/  LDC.64 R4, c[0x0][0x238] ;  /* 0x00008e00ff047b82 */ /* 0x002e680000000a00 */
[----:B------:R-:W3:Y:S01]  /*01a0*/  LDG.E.64 R2, desc[UR4][R2.64] ;  /* 0x0000000402027981 */ /* 0x000ee2000c1e1b00 */
[----:B----4-:R-:W-:-:S04]  /*01b0*/  IMAD.WIDE R8, R13, 0x4, R8 ;  /* 0x000000040d087825 */ /* 0x010fc800078e0208 */
[----:B-----5:R-:W-:Y:S02]  /*01c0*/  IMAD.WIDE R10, R13, 0x4, R10 ;  /* 0x000000040d0a7825 */ /* 0x020fe400078e020a */
[----:B------:R-:W4:Y:S04]  /*01d0*/  LDG.E.EL R8, desc[UR4][R8.64] ;  /* 0x0000000408087981 */ /* 0x000f28000c2e1900 */
[----:B------:R-:W4:Y:S01]  /*01e0*/  LDG.E.EL R11, desc[UR4][R10.64] ;  /* 0x000000040a0b7981 */ /* 0x000f22000c2e1900 */
[----:B-1----:R-:W-:-:S04]  /*01f0*/  IMAD.WIDE R4, R0, 0x4, R4 ;  /* 0x0000000400047825 */ /* 0x002fc800078e0204 */
[----:B--2---:R-:W-:-:S04]  /*0200*/  FADD R6, R6, 9.9999997473787516356e-06 ;  /* 0x3727c5ac06067421 */ /* 0x004fc80000000000 */
[----:B------:R-:W1:Y:S02]  /*0210*/  MUFU.SQRT R7, R6 ;  /* 0x0000000600077308 */ /* 0x000e640000002000 */
[C---:B-1----:R-:W-:Y:S02]  /*0220*/  FSETP.GT.AND P0, PT, R7.reuse, 8.50705917302346158658e+37, PT ;  /* 0x7e8000000700780b */ /* 0x042fe40003f04000 */
[----:B------:R-:W-:-:S11]  /*0230*/  FSETP.GEU.AND P1, PT, R7, 1.175494350822287508e-38, PT ;  /* 0x008000000700780b */ /* 0x000fd60003f2e000 */
[----:B------:R-:W-:-:S04]  /*0240*/  @P0 FMUL R7, R7, 0.25 ;  /* 0x3e80000007070820 */ /* 0x000fc80000400000 */
[----:B------:R-:W-:-:S06]  /*0250*/  @!P1 FMUL R7, R7, 16777216 ;  /* 0x4b80000007079820 */ /* 0x000fcc0000400000 */
[----:B------:R-:W1:Y:S01]  /*0260*/  MUFU.RCP R7, R7 ;  /* 0x0000000700077308 */ /* 0x000e620000001000 */
[----:B------:R-:W-:Y:S01]  /*0270*/  FSEL R14, R14, 1, P0 ;  /* 0x3f8000000e0e7808 */ /* 0x000fe20000000000 */
[----:B---3--:R-:W-:-:S04]  /*0280*/  FADD R2, R2, -R12 ;  /* 0x8000000c02027221 */ /* 0x008fc80000000000 */
[----:B------:R-:W-:Y:S01]  /*0290*/  @!P1 FMUL R14, R14, 16777216 ;  /* 0x4b8000000e0e9820 */ /* 0x000fe20000400000 */
[----:B------:R-:W-:-:S03]  /*02a0*/  FADD R3, R3, -R12 ;  /* 0x8000000c03037221 */ /* 0x000fc60000000000 */
[----:B-1----:R-:W-:-:S04]  /*02b0*/  FMUL R14, R7, R14 ;  /* 0x0000000e070e7220 */ /* 0x002fc80000400000 */
[-C--:B------:R-:W-:Y:S01]  /*02c0*/  FMUL R2, R2, R14.reuse ;  /* 0x0000000e02027220 */ /* 0x080fe20000400000 */
[----:B------:R-:W-:-:S03]  /*02d0*/  FMUL R14, R3, R14 ;  /* 0x0000000e030e7220 */ /* 0x000fc60000400000 */
[C-C-:B----4-:R-:W-:Y:S01]  /*02e0*/  FFMA R2, R8.reuse, R2, R11.reuse ;  /* 0x0000000208027223 */ /* 0x150fe2000000000b */
[----:B------:R-:W-:-:S04]  /*02f0*/  FFMA R14, R8, R14, R11 ;  /* 0x0000000e080e7223 */ /* 0x000fc8000000000b */
[----:B------:R-:W-:Y:S02]  /*0300*/  FSETP.GEU.AND P0, PT, R2, RZ, PT ;  /* 0x000000ff0200720b */ /* 0x000fe40003f0e000 */
[----:B------:R-:W-:Y:S02]  /*0310*/  FSETP.GEU.AND P1, PT, R14, RZ, PT ;  /* 0x000000ff0e00720b */ /* 0x000fe40003f2e000 */
[----:B------:R-:W-:Y:S02]  /*0320*/  FSEL R2, R2, RZ, P0 ;  /* 0x000000ff02027208 */ /* 0x000fe40000000000 */
[----:B------:R-:W-:-:S05]  /*0330*/  FSEL R3, R14, RZ, P1 ;  /* 0x000000ff0e037208 */ /* 0x000fca0000800000 */
[----:B------:R-:W-:Y:S01]  /*0340*/  STG.E.64 desc[UR4][R4.64], R2 ;  /* 0x0000000204007986 */ /* 0x000fe2000c101b04 */
[----:B------:R-:W-:Y:S05]  /*0350*/  EXIT ;  /* 0x000000000000794d */ /* 0x000fea0003800000 */
.L_x_0:
[----:B------:R-:W-:-:S00]  /*0360*/  BRA `(.L_x_0) ;  /* 0xfffffffc00fc7947 */ /* 0x000fc0000383ffff */
[----:B------:R-:W-:-:S00]  /*0370*/  NOP ;  /* 0x0000000000007918 */ /* 0x000fc00000000000 */
        /* <DEDUP_REMOVED lines=8> */
.L_x_1:


//--------------------- .nv.global.init           --------------------------
	.section	.nv.global.init,"aw",@progbits
.nv.global.init:
	.type		_$_str,@object
	.size		_$_str,(_$_str_$_2 - _$_str)
_$_str:
        /*0000*/ 	.byte	0x5f, 0x5f, 0x43, 0x55, 0x44, 0x41, 0x5f, 0x46, 0x54, 0x5a, 0x00
	.type		_$_str_$_2,@object
	.size		_$_str_$_2,(.L_1 - _$_str_$_2)
_$_str_$_2:
        /*000b*/ 	.byte	0x5f, 0x5f, 0x43, 0x55, 0x44, 0x41, 0x5f, 0x50, 0x52, 0x45, 0x43, 0x5f, 0x53, 0x51, 0x52, 0x54
        /*001b*/ 	.byte	0x00
.L_1:


//--------------------- .nv.constant0.triton_poi_fused__native_batch_norm_legit_no_training_relu_2 --------------------------
	.section	.nv.constant0.triton_poi_fused__native_batch_norm_legit_no_training_relu_2,"a",@progbits
	.sectionflags	@""
	.align	4
.nv.constant0.triton_poi_fused__native_batch_norm_legit_no_training_relu_2:
	.zero		580
